//
// Generated by NVIDIA NVVM Compiler
//
// Compiler Build ID: CL-36424714
// Cuda compilation tools, release 13.0, V13.0.88
// Based on NVVM 20.0.0
//

.version 9.0
.target sm_100
.address_size 64

	// .globl	_Z6kernelPiS_S_
.global .align 4 .u32 id;

.visible .entry _Z6kernelPiS_S_(
	.param .u64 .ptr .align 1 _Z6kernelPiS_S__param_0,
	.param .u64 .ptr .align 1 _Z6kernelPiS_S__param_1,
	.param .u64 .ptr .align 1 _Z6kernelPiS_S__param_2
)
{
	.reg .b32 	%r<17>;
	.reg .b64 	%rd<5>;

	ld.param.u64 	%rd1, [_Z6kernelPiS_S__param_2];
	cvta.to.global.u64 	%rd2, %rd1;
	mov.u32 	%r1, %tid.x;
	mov.u32 	%r2, %ctaid.x;
	mov.u32 	%r3, %ntid.x;
	mov.u32 	%r4, %tid.y;
	mov.u32 	%r5, %ctaid.y;
	mov.u32 	%r6, %ntid.y;
	mov.u32 	%r7, %tid.z;
	mov.u32 	%r8, %ctaid.z;
	mov.u32 	%r9, %ntid.z;
	mad.lo.s32 	%r10, %r8, %r9, %r7;
	mov.u32 	%r11, %nctaid.x;
	mov.u32 	%r12, %nctaid.y;
	mad.lo.s32 	%r13, %r10, %r12, %r5;
	mad.lo.s32 	%r14, %r13, %r6, %r4;
	mad.lo.s32 	%r15, %r14, %r11, %r2;
	mad.lo.s32 	%r16, %r15, %r3, %r1;
	st.global.u32 	[id], %r16;
	mul.wide.s32 	%rd3, %r16, 4;
	add.s64 	%rd4, %rd2, %rd3;
	st.global.u32 	[%rd4], %r16;
	ret;

}


// ===== COMPILED SASS (sm_100) =====

	.target	sm_100

	.elftype	@"ET_EXEC"


//--------------------- .note.nv.tkinfo           --------------------------
	.section	.note.nv.tkinfo,"",@"SHT_NOTE"
	.sectionflags	@"SHF_NOTE_NV_TKINFO"
	.tkinfo
        /*0018*/ 	.word	0x00000002
        /*0030*/ 	.string	""
        /*0030*/ 	.string	"ptxas"
        /*0030*/ 	.string	"Cuda compilation tools, release 13.0, V13.0.88"
        /*0030*/ 	.string	"Build cuda_13.0.r13.0/compiler.36424714_0"
        /*0030*/ 	.string	"-arch sm_100 -m 64 "



//--------------------- .note.nv.cuinfo           --------------------------
	.section	.note.nv.cuinfo,"",@"SHT_NOTE"
	.sectionflags	@"SHF_NOTE_NV_CUINFO"
        /*0018*/ 	.short	0x0002
        /*001a*/ 	.short	0x0064
        /*001c*/ 	.short	0x0082
	.zero		2


//--------------------- .nv.info                  --------------------------
	.section	.nv.info,"",@"SHT_CUDA_INFO"
	.align	4


	//----- nvinfo : EIATTR_REGCOUNT
	.align		4
        /*0000*/ 	.byte	0x04, 0x2f
        /*0002*/ 	.short	(.L_2 - .L_1)
	.align		4
.L_1:
        /*0004*/ 	.word	index@(_Z6kernelPiS_S_)
        /*0008*/ 	.word	0x00000010


	//----- nvinfo : EIATTR_FRAME_SIZE
	.align		4
.L_2:
        /*000c*/ 	.byte	0x04, 0x11
        /*000e*/ 	.short	(.L_4 - .L_3)
	.align		4
.L_3:
        /*0010*/ 	.word	index@(_Z6kernelPiS_S_)
        /*0014*/ 	.word	0x00000000


	//----- nvinfo : EIATTR_MIN_STACK_SIZE
	.align		4
.L_4:
        /*0018*/ 	.byte	0x04, 0x12
        /*001a*/ 	.short	(.L_6 - .L_5)
	.align		4
.L_5:
        /*001c*/ 	.word	index@(_Z6kernelPiS_S_)
        /*0020*/ 	.word	0x00000000
.L_6:


//--------------------- .nv.compat                --------------------------
	.section	.nv.compat,"",@"SHT_CUDA_COMPAT_INFO"
	.align	4
        /*0000*/ 	.byte	0x02, 0x09, 0x00, 0x00, 0x02, 0x02, 0x01, 0x00, 0x02, 0x05, 0x05, 0x00, 0x03, 0x07, 0x01, 0x01
        /*0010*/ 	.byte	0x02, 0x03, 0x00, 0x00, 0x02, 0x06, 0x01, 0x00, 0x04, 0x0b, 0x08, 0x00, 0x09, 0x00, 0x00, 0x00
        /*0020*/ 	.byte	0x00, 0x00, 0x00, 0x00


//--------------------- .nv.info._Z6kernelPiS_S_  --------------------------
	.section	.nv.info._Z6kernelPiS_S_,"",@"SHT_CUDA_INFO"
	.sectionflags	@""
	.align	4


	//----- nvinfo : EIATTR_CUDA_API_VERSION
	.align		4
        /*0000*/ 	.byte	0x04, 0x37
        /*0002*/ 	.short	(.L_8 - .L_7)
.L_7:
        /*0004*/ 	.word	0x00000082


	//----- nvinfo : EIATTR_KPARAM_INFO
	.align		4
.L_8:
        /*0008*/ 	.byte	0x04, 0x17
        /*000a*/ 	.short	(.L_10 - .L_9)
.L_9:
        /*000c*/ 	.word	0x00000000
        /*0010*/ 	.short	0x0002
        /*0012*/ 	.short	0x0010
        /*0014*/ 	.byte	0x00, 0xf5, 0x21, 0x00


	//----- nvinfo : EIATTR_KPARAM_INFO
	.align		4
.L_10:
        /*0018*/ 	.byte	0x04, 0x17
        /*001a*/ 	.short	(.L_12 - .L_11)
.L_11:
        /*001c*/ 	.word	0x00000000
        /*0020*/ 	.short	0x0001
        /*0022*/ 	.short	0x0008
        /*0024*/ 	.byte	0x00, 0xf5, 0x21, 0x00


	//----- nvinfo : EIATTR_KPARAM_INFO
	.align		4
.L_12:
        /*0028*/ 	.byte	0x04, 0x17
        /*002a*/ 	.short	(.L_14 - .L_13)
.L_13:
        /*002c*/ 	.word	0x00000000
        /*0030*/ 	.short	0x0000
        /*0032*/ 	.short	0x0000
        /*0034*/ 	.byte	0x00, 0xf5, 0x21, 0x00


	//----- nvinfo : EIATTR_SPARSE_MMA_MASK
	.align		4
.L_14:
        /*0038*/ 	.byte	0x03, 0x50
        /*003a*/ 	.short	0x0000


	//----- nvinfo : EIATTR_MAXREG_COUNT
	.align		4
        /*003c*/ 	.byte	0x03, 0x1b
        /*003e*/ 	.short	0x00ff


	//----- nvinfo : EIATTR_MERCURY_ISA_VERSION
	.align		4
        /*0040*/ 	.byte	0x03, 0x5f
        /*0042*/ 	.short	0x0101


	//----- nvinfo : EIATTR_VRC_CTA_INIT_COUNT
	.align		4
        /*0044*/ 	.byte	0x02, 0x4a
	.zero		1
	.zero		1


	//----- nvinfo : EIATTR_EXIT_INSTR_OFFSETS
	.align		4
        /*0048*/ 	.byte	0x04, 0x1c
        /*004a*/ 	.short	(.L_16 - .L_15)


	//   ....[0]....
.L_15:
        /*004c*/ 	.word	0x00000170


	//----- nvinfo : EIATTR_CBANK_PARAM_SIZE
	.align		4
.L_16:
        /*0050*/ 	.byte	0x03, 0x19
        /*0052*/ 	.short	0x0018


	//----- nvinfo : EIATTR_PARAM_CBANK
	.align		4
        /*0054*/ 	.byte	0x04, 0x0a
        /*0056*/ 	.short	(.L_18 - .L_17)
	.align		4
.L_17:
        /*0058*/ 	.word	index@(.nv.constant0._Z6kernelPiS_S_)
        /*005c*/ 	.short	0x0380
        /*005e*/ 	.short	0x0018


	//----- nvinfo : EIATTR_SW_WAR
	.align		4
.L_18:
        /*0060*/ 	.byte	0x04, 0x36
        /*0062*/ 	.short	(.L_20 - .L_19)
.L_19:
        /*0064*/ 	.word	0x00000008
.L_20:


//--------------------- .nv.callgraph             --------------------------
	.section	.nv.callgraph,"",@"SHT_CUDA_CALLGRAPH"
	.align	4
	.sectionentsize	8
	.align		4
        /*0000*/ 	.word	0x00000000
	.align		4
        /*0004*/ 	.word	0xffffffff
	.align		4
        /*0008*/ 	.word	0x00000000
	.align		4
        /*000c*/ 	.word	0xfffffffe
	.align		4
        /*0010*/ 	.word	0x00000000
	.align		4
        /*0014*/ 	.word	0xfffffffd
	.align		4
        /*0018*/ 	.word	0x00000000
	.align		4
        /*001c*/ 	.word	0xfffffffc


//--------------------- .nv.constant4             --------------------------
	.section	.nv.constant4,"a",@progbits
	.align	8
	.align		8
.nv.constant4:
        /*0000*/ 	.dword	id


//--------------------- .text._Z6kernelPiS_S_     --------------------------
	.section	.text._Z6kernelPiS_S_,"ax",@progbits
	.align	128
        .global         _Z6kernelPiS_S_
        .type           _Z6kernelPiS_S_,@function
        .size           _Z6kernelPiS_S_,(.L_x_1 - _Z6kernelPiS_S_)
        .other          _Z6kernelPiS_S_,@"STO_CUDA_ENTRY STV_DEFAULT"
_Z6kernelPiS_S_:
.text._Z6kernelPiS_S_:
[----:B------:R-:W-:Y:S01]  /*0000*/  LDC R1, c[0x0][0x37c] ;  /* 0x0000df00ff017b82 */ /* 0x000fe20000000800 */
[----:B------:R-:W0:Y:S01]  /*0010*/  S2R R0, SR_TID.Z ;  /* 0x0000000000007919 */ /* 0x000e220000002300 */
[----:B------:R-:W1:Y:S06]  /*0020*/  LDCU UR7, c[0x0][0x360] ;  /* 0x00006c00ff0777ac */ /* 0x000e6c0008000800 */
[----:B------:R-:W0:Y:S01]  /*0030*/  S2UR UR5, SR_CTAID.Z ;  /* 0x00000000000579c3 */ /* 0x000e220000002700 */
[----:B------:R-:W2:Y:S01]  /*0040*/  S2R R9, SR_TID.Y ;  /* 0x0000000000097919 */ /* 0x000ea20000002200 */
[----:B------:R-:W2:Y:S01]  /*0050*/  LDCU UR8, c[0x0][0x364] ;  /* 0x00006c80ff0877ac */ /* 0x000ea20008000800 */
[----:B------:R-:W1:Y:S05]  /*0060*/  S2R R7, SR_TID.X ;  /* 0x0000000000077919 */ /* 0x000e6a0000002100 */
[----:B------:R-:W0:Y:S08]  /*0070*/  LDC R3, c[0x0][0x368] ;  /* 0x0000da00ff037b82 */ /* 0x000e300000000800 */
[----:B------:R-:W3:Y:S08]  /*0080*/  LDC R11, c[0x0][0x370] ;  /* 0x0000dc00ff0b7b82 */ /* 0x000ef00000000800 */
[----:B------:R-:W4:Y:S08]  /*0090*/  S2UR UR4, SR_CTAID.Y ;  /* 0x00000000000479c3 */ /* 0x000f300000002600 */
[----:B------:R-:W4:Y:S01]  /*00a0*/  LDC R13, c[0x0][0x374] ;  /* 0x0000dd00ff0d7b82 */ /* 0x000f220000000800 */
[----:B0-----:R-:W-:-:S07]  /*00b0*/  IMAD R0, R3, UR5, R0 ;  /* 0x0000000503007c24 */ /* 0x001fce000f8e0200 */
[----:B------:R-:W3:Y:S08]  /*00c0*/  S2UR UR6, SR_CTAID.X ;  /* 0x00000000000679c3 */ /* 0x000ef00000002500 */
[----:B------:R-:W0:Y:S08]  /*00d0*/  LDC.64 R4, c[0x0][0x390] ;  /* 0x0000e400ff047b82 */ /* 0x000e300000000a00 */
[----:B------:R-:W5:Y:S01]  /*00e0*/  LDC.64 R2, c[0x4][RZ] ;  /* 0x01000000ff027b82 */ /* 0x000f620000000a00 */
[----:B----4-:R-:W-:Y:S01]  /*00f0*/  IMAD R0, R0, R13, UR4 ;  /* 0x0000000400007e24 */ /* 0x010fe2000f8e020d */
[----:B------:R-:W5:Y:S03]  /*0100*/  LDCU.64 UR4, c[0x0][0x358] ;  /* 0x00006b00ff0477ac */ /* 0x000f660008000a00 */
[----:B--2---:R-:W-:-:S04]  /*0110*/  IMAD R0, R0, UR8, R9 ;  /* 0x0000000800007c24 */ /* 0x004fc8000f8e0209 */
[----:B---3--:R-:W-:-:S04]  /*0120*/  IMAD R0, R0, R11, UR6 ;  /* 0x0000000600007e24 */ /* 0x008fc8000f8e020b */
[----:B-1----:R-:W-:-:S04]  /*0130*/  IMAD R7, R0, UR7, R7 ;  /* 0x0000000700077c24 */ /* 0x002fc8000f8e0207 */
[----:B0-----:R-:W-:Y:S01]  /*0140*/  IMAD.WIDE R4, R7, 0x4, R4 ;  /* 0x0000000407047825 */ /* 0x001fe200078e0204 */
[----:B-----5:R-:W-:Y:S04]  /*0150*/  STG.E desc[UR4][R2.64], R7 ;  /* 0x0000000702007986 */ /* 0x020fe8000c101904 */
[----:B------:R-:W-:Y:S01]  /*0160*/  STG.E desc[UR4][R4.64], R7 ;  /* 0x0000000704007986 */ /* 0x000fe2000c101904 */
[----:B------:R-:W-:Y:S05]  /*0170*/  EXIT ;  /* 0x000000000000794d */ /* 0x000fea0003800000 */
.L_x_0:
[----:B------:R-:W-:-:S00]  /*0180*/  BRA `(.L_x_0) ;  /* 0xfffffffc00fc7947 */ /* 0x000fc0000383ffff */
[----:B------:R-:W-:-:S00]  /*0190*/  NOP ;  /* 0x0000000000007918 */ /* 0x000fc00000000000 */
        /* <DEDUP_REMOVED lines=14> */
.L_x_1:


//--------------------- .nv.shared.reserved.0     --------------------------
	.section	.nv.shared.reserved.0,"aw",@nobits
	.weak		__nv_reservedSMEM_offset_0_alias
	.size		__nv_reservedSMEM_offset_0_alias, 0, 64
	.other		__nv_reservedSMEM_offset_0_alias,@"STO_CUDA_RESERVED_SHARED STV_DEFAULT"
__nv_reservedSMEM_offset_0_alias:
	.zero		0
	.zero		64


//--------------------- .nv.global                --------------------------
	.section	.nv.global,"aw",@nobits
	.align	4
.nv.global:
	.type		id,@object
	.size		id,(.L_0 - id)
id:
	.zero		4
.L_0:


//--------------------- .nv.constant0._Z6kernelPiS_S_ --------------------------
	.section	.nv.constant0._Z6kernelPiS_S_,"a",@progbits
	.sectionflags	@""
	.align	4
.nv.constant0._Z6kernelPiS_S_:
	.zero		920


//--------------------- SYMBOLS --------------------------

	.type		.nv.reservedSmem.offset0,@object
	.size		.nv.reservedSmem.offset0,0x4
